	.headerflags	@"EF_CUDA_TEXMODE_UNIFIED EF_CUDA_64BIT_ADDRESS EF_CUDA_ACCELERATORS EF_CUDA_SM90 EF_CUDA_VIRTUAL_SM(EF_CUDA_SM90)"
	.elftype	@"ET_EXEC"


//--------------------- .nv.info                  --------------------------
	.section	.nv.info,"",@"SHT_CUDA_INFO"
	.align	4


	//----- nvinfo : EIATTR_REGCOUNT
	.align		4
        /*0000*/ 	.byte	0x04, 0x2f
        /*0002*/ 	.short	(.L_3 - .L_2)
	.align		4
.L_2:
        /*0004*/ 	.word	index@(triton_poi_fused__native_batch_norm_legit_no_training_relu_8)
        /*0008*/ 	.word	0x00000020


	//----- nvinfo : EIATTR_MIN_STACK_SIZE
	.align		4
.L_3:
        /*000c*/ 	.byte	0x04, 0x12
        /*000e*/ 	.short	(.L_5 - .L_4)
	.align		4
.L_4:
        /*0010*/ 	.word	index@(triton_poi_fused__native_batch_norm_legit_no_training_relu_8)
        /*0014*/ 	.word	0x00000000


	//----- nvinfo : EIATTR_FRAME_SIZE
	.align		4
.L_5:
        /*0018*/ 	.byte	0x04, 0x11
        /*001a*/ 	.short	(.L_7 - .L_6)
	.align		4
.L_6:
        /*001c*/ 	.word	index@(triton_poi_fused__native_batch_norm_legit_no_training_relu_8)
        /*0020*/ 	.word	0x00000000


	//----- nvinfo : EIATTR_MIN_STACK_SIZE
	.align		4
.L_7:
        /*0024*/ 	.byte	0x04, 0x12
        /*0026*/ 	.short	(.L_9 - .L_8)
	.align		4
.L_8:
        /*0028*/ 	.word	index@(triton_poi_fused__native_batch_norm_legit_no_training_relu_8)
        /*002c*/ 	.word	0x00000000
.L_9:


//--------------------- .nv.info.triton_poi_fused__native_batch_norm_legit_no_training_relu_8 --------------------------
	.section	.nv.info.triton_poi_fused__native_batch_norm_legit_no_training_relu_8,"",@"SHT_CUDA_INFO"
	.sectionflags	@""
	.align	4


	//----- nvinfo : EIATTR_CUDA_API_VERSION
	.align		4
        /*0000*/ 	.byte	0x04, 0x37
        /*0002*/ 	.short	(.L_11 - .L_10)
.L_10:
        /*0004*/ 	.word	0x0000007c


	//----- nvinfo : EIATTR_KPARAM_INFO
	.align		4
.L_11:
        /*0008*/ 	.byte	0x04, 0x17
        /*000a*/ 	.short	(.L_13 - .L_12)
.L_12:
        /*000c*/ 	.word	0x00000000
        /*0010*/ 	.short	0x0007
        /*0012*/ 	.short	0x0034
        /*0014*/ 	.byte	0x00, 0xf0, 0x11, 0x00


	//----- nvinfo : EIATTR_KPARAM_INFO
	.align		4
.L_13:
        /*0018*/ 	.byte	0x04, 0x17
        /*001a*/ 	.short	(.L_15 - .L_14)
.L_14:
        /*001c*/ 	.word	0x00000000
        /*0020*/ 	.short	0x0006
        /*0022*/ 	.short	0x0030
        /*0024*/ 	.byte	0x00, 0xf0, 0x11, 0x00


	//----- nvinfo : EIATTR_KPARAM_INFO
	.align		4
.L_15:
        /*0028*/ 	.byte	0x04, 0x17
        /*002a*/ 	.short	(.L_17 - .L_16)
.L_16:
        /*002c*/ 	.word	0x00000000
        /*0030*/ 	.short	0x0005
        /*0032*/ 	.short	0x0028
        /*0034*/ 	.byte	0x00, 0xf4, 0x21, 0x00


	//----- nvinfo : EIATTR_KPARAM_INFO
	.align		4
.L_17:
        /*0038*/ 	.byte	0x04, 0x17
        /*003a*/ 	.short	(.L_19 - .L_18)
.L_18:
        /*003c*/ 	.word	0x00000000
        /*0040*/ 	.short	0x0004
        /*0042*/ 	.short	0x0020
        /*0044*/ 	.byte	0x00, 0xf4, 0x21, 0x00


	//----- nvinfo : EIATTR_KPARAM_INFO
	.align		4
.L_19:
        /*0048*/ 	.byte	0x04, 0x17
        /*004a*/ 	.short	(.L_21 - .L_20)
.L_20:
        /*004c*/ 	.word	0x00000000
        /*0050*/ 	.short	0x0003
        /*0052*/ 	.short	0x0018
        /*0054*/ 	.byte	0x00, 0xf4, 0x21, 0x00


	//----- nvinfo : EIATTR_KPARAM_INFO
	.align		4
.L_21:
        /*0058*/ 	.byte	0x04, 0x17
        /*005a*/ 	.short	(.L_23 - .L_22)
.L_22:
        /*005c*/ 	.word	0x00000000
        /*0060*/ 	.short	0x0002
        /*0062*/ 	.short	0x0010
        /*0064*/ 	.byte	0x00, 0xf4, 0x21, 0x00


	//----- nvinfo : EIATTR_KPARAM_INFO
	.align		4
.L_23:
        /*0068*/ 	.byte	0x04, 0x17
        /*006a*/ 	.short	(.L_25 - .L_24)
.L_24:
        /*006c*/ 	.word	0x00000000
        /*0070*/ 	.short	0x0001
        /*0072*/ 	.short	0x0008
        /*0074*/ 	.byte	0x00, 0xf4, 0x21, 0x00


	//----- nvinfo : EIATTR_KPARAM_INFO
	.align		4
.L_25:
        /*0078*/ 	.byte	0x04, 0x17
        /*007a*/ 	.short	(.L_27 - .L_26)
.L_26:
        /*007c*/ 	.word	0x00000000
        /*0080*/ 	.short	0x0000
        /*0082*/ 	.short	0x0000
        /*0084*/ 	.byte	0x00, 0xf4, 0x21, 0x00


	//----- nvinfo : EIATTR_SPARSE_MMA_MASK
	.align		4
.L_27:
        /*0088*/ 	.byte	0x03, 0x50
        /*008a*/ 	.short	0x0000


	//----- nvinfo : EIATTR_MAXREG_COUNT
	.align		4
        /*008c*/ 	.byte	0x03, 0x1b
        /*008e*/ 	.short	0x00ff


	//----- nvinfo : EIATTR_EXIT_INSTR_OFFSETS
	.align		4
        /*0090*/ 	.byte	0x04, 0x1c
        /*0092*/ 	.short	(.L_29 - .L_28)


	//   ....[0]....
.L_28:
        /*0094*/ 	.word	0x000010e0


	//   ....[1]....
        /*0098*/ 	.word	0x00001190


	//----- nvinfo : EIATTR_REQNTID
	.align		4
.L_29:
        /*009c*/ 	.byte	0x04, 0x10
        /*009e*/ 	.short	(.L_31 - .L_30)
.L_30:
        /*00a0*/ 	.word	0x00000080
        /*00a4*/ 	.word	0x00000001
        /*00a8*/ 	.word	0x00000001


	//----- nvinfo : EIATTR_CBANK_PARAM_SIZE
	.align		4
.L_31:
        /*00ac*/ 	.byte	0x03, 0x19
        /*00ae*/ 	.short	0x0038


	//----- nvinfo : EIATTR_PARAM_CBANK
	.align		4
        /*00b0*/ 	.byte	0x04, 0x0a
        /*00b2*/ 	.short	(.L_33 - .L_32)
	.align		4
.L_32:
        /*00b4*/ 	.word	index@(.nv.constant0.triton_poi_fused__native_batch_norm_legit_no_training_relu_8)
        /*00b8*/ 	.short	0x0210
        /*00ba*/ 	.short	0x0038


	//----- nvinfo : EIATTR_SW_WAR
	.align		4
.L_33:
        /*00bc*/ 	.byte	0x04, 0x36
        /*00be*/ 	.short	(.L_35 - .L_34)
.L_34:
        /*00c0*/ 	.word	0x00000008
.L_35:


//--------------------- .nv.callgraph             --------------------------
	.section	.nv.callgraph,"",@"SHT_CUDA_CALLGRAPH"
	.align	4
	.sectionentsize	8
	.align		4
        /*0000*/ 	.word	0x00000000
	.align		4
        /*0004*/ 	.word	0xffffffff
	.align		4
        /*0008*/ 	.word	0x00000000
	.align		4
        /*000c*/ 	.word	0xfffffffe
	.align		4
        /*0010*/ 	.word	0x00000000
	.align		4
        /*0014*/ 	.word	0xfffffffd
	.align		4
        /*0018*/ 	.word	0x00000000
	.align		4
        /*001c*/ 	.word	0xfffffffc


//--------------------- .nv.constant4             --------------------------
	.section	.nv.constant4,"a",@progbits
	.align	8
	.align		8
.nv.constant4:
        /*0000*/ 	.dword	_$_str
	.align		8
        /*0008*/ 	.dword	_$_str_$_2


//--------------------- .text.triton_poi_fused__native_batch_norm_legit_no_training_relu_8 --------------------------
	.section	.text.triton_poi_fused__native_batch_norm_legit_no_training_relu_8,"ax",@progbits
	.sectionflags	@"SHF_BARRIERS=1"
	.align	128
        .global         triton_poi_fused__native_batch_norm_legit_no_training_relu_8
        .type           triton_poi_fused__native_batch_norm_legit_no_training_relu_8,@function
        .size           triton_poi_fused__native_batch_norm_legit_no_training_relu_8,(.L_x_1 - triton_poi_fused__native_batch_norm_legit_no_training_relu_8)
        .other          triton_poi_fused__native_batch_norm_legit_no_training_relu_8,@"STO_CUDA_ENTRY STV_DEFAULT"
triton_poi_fused__native_batch_norm_legit_no_training_relu_8:
.text.triton_poi_fused__native_batch_norm_legit_no_training_relu_8:
[----:B------:R-:W0:Y:S01]  /*0000*/  LDC R1, c[0x0][0x28] ;  /* 0x00000a00ff017b82 */ /* 0x000e220000000800 */
[----:B------:R-:W1:Y:S07]  /*0010*/  S2R R0, SR_CTAID.Y ;  /* 0x0000000000007919 */ /* 0x000e6e0000002600 */
[----:B------:R-:W2:Y:S01]  /*0020*/  LDC.64 R4, c[0x0][0x220] ;  /* 0x00008800ff047b82 */ /* 0x000ea20000000a00 */
[----:B------:R-:W-:Y:S01]  /*0030*/  ULDC.64 UR6, c[0x0][0x208] ;  /* 0x0000820000067ab9 */ /* 0x000fe20000000a00 */
[----:B------:R-:W3:Y:S01]  /*0040*/  S2R R2, SR_TID.X ;  /* 0x0000000000027919 */ /* 0x000ee20000002100 */
[----:B------:R-:W4:Y:S05]  /*0050*/  S2R R29, SR_CTAID.X ;  /* 0x00000000001d7919 */ /* 0x000f2a0000002500 */
[----:B------:R-:W5:Y:S08]  /*0060*/  LDC.64 R26, c[0x0][0x210] ;  /* 0x00008400ff1a7b82 */ /* 0x000f700000000a00 */
[----:B------:R-:W4:Y:S01]  /*0070*/  LDC.64 R16, c[0x0][0x218] ;  /* 0x00008600ff107b82 */ /* 0x000f220000000a00 */
[----:B------:R-:W-:-:S02]  /*0080*/  CS2R R12, SRZ ;  /* 0x00000000000c7805 */ /* 0x000fc4000001ff00 */
[----:B------:R-:W-:-:S05]  /*0090*/  CS2R R14, SRZ ;  /* 0x00000000000e7805 */ /* 0x000fca000001ff00 */
[----:B------:R-:W5:Y:S01]  /*00a0*/  LDC.64 R24, c[0x0][0x230] ;  /* 0x00008c00ff187b82 */ /* 0x000f620000000a00 */
[----:B-1----:R-:W-:Y:S01]  /*00b0*/  IMAD.SHL.U32 R3, R0, 0x20, RZ ;  /* 0x0000002000037824 */ /* 0x002fe200078e00ff */
[----:B------:R-:W-:Y:S01]  /*00c0*/  SHF.R.S32.HI R0, RZ, 0x1a, R0 ;  /* 0x0000001aff007819 */ /* 0x000fe20000011400 */
[----:B---3--:R-:W-:-:S03]  /*00d0*/  IMAD.SHL.U32 R6, R2, 0x4, RZ ;  /* 0x0000000402067824 */ /* 0x008fc600078e00ff */
[----:B------:R-:W-:Y:S02]  /*00e0*/  SGXT R0, R0, 0x1 ;  /* 0x000000010000781a */ /* 0x000fe40000000200 */
[----:B------:R-:W-:-:S04]  /*00f0*/  LOP3.LUT R23, R3, 0x1c, R6, 0xf8, !PT ;  /* 0x0000001c03177812 */ /* 0x000fc800078ef806 */
[----:B------:R-:W-:-:S04]  /*0100*/  LEA.HI R8, R0, R23, RZ, 0x8 ;  /* 0x0000001700087211 */ /* 0x000fc800078f40ff */
[----:B------:R-:W-:-:S05]  /*0110*/  LOP3.LUT R6, R8, 0xffffff00, RZ, 0xc0, !PT ;  /* 0xffffff0008067812 */ /* 0x000fca00078ec0ff */
[----:B------:R-:W-:-:S04]  /*0120*/  IMAD.IADD R23, R23, 0x1, -R6 ;  /* 0x0000000117177824 */ /* 0x000fc800078e0a06 */
[----:B--2---:R-:W-:-:S06]  /*0130*/  IMAD.WIDE R4, R23, 0x4, R4 ;  /* 0x0000000417047825 */ /* 0x004fcc00078e0204 */
[----:B------:R-:W2:Y:S01]  /*0140*/  LDG.E.EL.128 R4, desc[UR6][R4.64] ;  /* 0x0000000604047981 */ /* 0x000ea2000c2e1d00 */
[----:B------:R-:W-:Y:S01]  /*0150*/  SHF.R.U32.HI R9, RZ, 0x3, R2 ;  /* 0x00000003ff097819 */ /* 0x000fe20000011602 */
[----:B----4-:R-:W-:Y:S01]  /*0160*/  IMAD.SHL.U32 R29, R29, 0x20, RZ ;  /* 0x000000201d1d7824 */ /* 0x010fe200078e00ff */
[----:B------:R-:W-:Y:S01]  /*0170*/  SHF.R.S32.HI R10, RZ, 0x8, R8 ;  /* 0x00000008ff0a7819 */ /* 0x000fe20000011408 */
[----:B0-----:R-:W-:Y:S01]  /*0180*/  IMAD.WIDE R16, R23, 0x4, R16 ;  /* 0x0000000417107825 */ /* 0x001fe200078e0210 */
[----:B------:R-:W-:-:S03]  /*0190*/  SGXT.U32 R8, R9, 0x4 ;  /* 0x000000040908781a */ /* 0x000fc60000000000 */
[----:B------:R-:W-:Y:S01]  /*01a0*/  IMAD R10, R10, 0x3c100, R23 ;  /* 0x0003c1000a0a7824 */ /* 0x000fe200078e0217 */
[----:B------:R-:W-:Y:S01]  /*01b0*/  LOP3.LUT R9, R29, R8, RZ, 0xfc, !PT ;  /* 0x000000081d097212 */ /* 0x000fe200078efcff */
[----:B------:R-:W3:Y:S01]  /*01c0*/  LDG.E.EL.128 R16, desc[UR6][R16.64] ;  /* 0x0000000610107981 */ /* 0x000ee2000c2e1d00 */
[----:B------:R-:W-:Y:S02]  /*01d0*/  LOP3.LUT R8, R29, 0x10, R8, 0xfe, !PT ;  /* 0x000000101d087812 */ /* 0x000fe400078efe08 */
[C---:B------:R-:W-:Y:S01]  /*01e0*/  ISETP.GE.AND P0, PT, R9.reuse, 0x3c1, PT ;  /* 0x000003c10900780c */ /* 0x040fe20003f06270 */
[--C-:B------:R-:W-:Y:S01]  /*01f0*/  IMAD R21, R9, 0x100, R10.reuse ;  /* 0x0000010009157824 */ /* 0x100fe200078e020a */
[C---:B------:R-:W-:Y:S01]  /*0200*/  ISETP.GE.AND P1, PT, R8.reuse, 0x3c1, PT ;  /* 0x000003c10800780c */ /* 0x040fe20003f26270 */
[----:B------:R-:W-:Y:S01]  /*0210*/  IMAD R11, R8, 0x100, R10 ;  /* 0x00000100080b7824 */ /* 0x000fe200078e020a */
[----:B------:R-:W-:Y:S01]  /*0220*/  CS2R R8, SRZ ;  /* 0x0000000000087805 */ /* 0x000fe2000001ff00 */
[----:B-----5:R-:W-:-:S04]  /*0230*/  IMAD.WIDE R20, R21, 0x4, R26 ;  /* 0x0000000415147825 */ /* 0x020fc800078e021a */
[----:B------:R-:W-:Y:S01]  /*0240*/  IMAD.WIDE R26, R11, 0x4, R26 ;  /* 0x000000040b1a7825 */ /* 0x000fe200078e021a */
[----:B------:R-:W-:-:S05]  /*0250*/  CS2R R10, SRZ ;  /* 0x00000000000a7805 */ /* 0x000fca000001ff00 */
[----:B------:R-:W4:Y:S04]  /*0260*/  @!P1 LDG.E.EL.128 R12, desc[UR6][R26.64] ;  /* 0x000000061a0c9981 */ /* 0x000f28000c2e1d00 */
[----:B------:R0:W3:Y:S02]  /*0270*/  @!P0 LDG.E.EL.128 R8, desc[UR6][R20.64] ;  /* 0x0000000614088981 */ /* 0x0000e4000c2e1d00 */
[----:B0-----:R-:W0:Y:S01]  /*0280*/  LDC.64 R20, c[0x0][0x228] ;  /* 0x00008a00ff147b82 */ /* 0x001e220000000a00 */
[----:B------:R-:W-:-:S04]  /*0290*/  IMAD.WIDE R24, R23, 0x4, R24 ;  /* 0x0000000417187825 */ /* 0x000fc800078e0218 */
[----:B0-----:R-:W-:-:S04]  /*02a0*/  IMAD.WIDE R20, R23, 0x4, R20 ;  /* 0x0000000417147825 */ /* 0x001fc800078e0214 */
[----:B--2---:R-:W-:-:S04]  /*02b0*/  FADD R22, R4, 9.9999997473787516356e-06 ;  /* 0x3727c5ac04167421 */ /* 0x004fc80000000000 */
[----:B------:R0:W1:Y:S01]  /*02c0*/  MUFU.SQRT R28, R22 ;  /* 0x00000016001c7308 */ /* 0x0000620000002000 */
[----:B------:R-:W-:Y:S01]  /*02d0*/  IMAD.MOV.U32 R4, RZ, RZ, 0x3e800000 ;  /* 0x3e800000ff047424 */ /* 0x000fe200078e00ff */
[----:B0-----:R-:W2:Y:S01]  /*02e0*/  LDG.E.EL.128 R20, desc[UR6][R20.64] ;  /* 0x0000000614147981 */ /* 0x001ea2000c2e1d00 */
[C---:B-1----:R-:W-:Y:S02]  /*02f0*/  FSETP.GT.AND P0, PT, R28.reuse, 8.50705917302346158658e+37, PT ;  /* 0x7e8000001c00780b */ /* 0x042fe40003f04000 */
[----:B------:R-:W-:-:S11]  /*0300*/  FSETP.GEU.AND P1, PT, R28, 1.175494350822287508e-38, PT ;  /* 0x008000001c00780b */ /* 0x000fd60003f2e000 */
[----:B------:R-:W-:-:S04]  /*0310*/  @P0 FMUL R28, R28, 0.25 ;  /* 0x3e8000001c1c0820 */ /* 0x000fc80000400000 */
[----:B------:R-:W-:-:S04]  /*0320*/  @!P1 FMUL R28, R28, 16777216 ;  /* 0x4b8000001c1c9820 */ /* 0x000fc80000400000 */
[----:B------:R-:W0:Y:S01]  /*0330*/  MUFU.RCP R27, R28 ;  /* 0x0000001c001b7308 */ /* 0x000e220000001000 */
[C---:B---3--:R-:W-:Y:S01]  /*0340*/  FADD R8, -R16.reuse, R8 ;  /* 0x0000000810087221 */ /* 0x048fe20000000100 */
[----:B----4-:R-:W-:Y:S01]  /*0350*/  FADD R12, -R16, R12 ;  /* 0x0000000c100c7221 */ /* 0x010fe20000000100 */
[----:B------:R-:W-:-:S05]  /*0360*/  FSEL R16, R4, 1, P0 ;  /* 0x3f80000004107808 */ /* 0x000fca0000000000 */
[----:B------:R-:W-:Y:S01]  /*0370*/  @!P1 FMUL R16, R16, 16777216 ;  /* 0x4b80000010109820 */ /* 0x000fe20000400000 */
[C---:B------:R-:W-:Y:S01]  /*0380*/  FADD R9, -R17.reuse, R9 ;  /* 0x0000000911097221 */ /* 0x040fe20000000100 */
[----:B------:R-:W-:Y:S02]  /*0390*/  FADD R13, -R17, R13 ;  /* 0x0000000d110d7221 */ /* 0x000fe40000000100 */
[----:B0-----:R-:W-:-:S04]  /*03a0*/  FMUL R27, R27, R16 ;  /* 0x000000101b1b7220 */ /* 0x001fc80000400000 */
[C---:B------:R-:W-:Y:S01]  /*03b0*/  FMUL R17, R27.reuse, R12 ;  /* 0x0000000c1b117220 */ /* 0x040fe20000400000 */
[----:B------:R-:W-:Y:S02]  /*03c0*/  FMUL R8, R27, R8 ;  /* 0x000000081b087220 */ /* 0x000fe40000400000 */
[----:B------:R-:W2:Y:S01]  /*03d0*/  LDG.E.EL.128 R24, desc[UR6][R24.64] ;  /* 0x0000000618187981 */ /* 0x000ea2000c2e1d00 */
[----:B------:R-:W-:Y:S01]  /*03e0*/  FADD R5, R5, 9.9999997473787516356e-06 ;  /* 0x3727c5ac05057421 */ /* 0x000fe20000000000 */
[----:B------:R-:W-:-:S03]  /*03f0*/  FADD R12, R6, 9.9999997473787516356e-06 ;  /* 0x3727c5ac060c7421 */ /* 0x000fc60000000000 */
[----:B------:R-:W0:Y:S01]  /*0400*/  MUFU.SQRT R16, R5 ;  /* 0x0000000500107308 */ /* 0x000e220000002000 */
[----:B------:R-:W-:-:S07]  /*0410*/  FADD R6, R7, 9.9999997473787516356e-06 ;  /* 0x3727c5ac07067421 */ /* 0x000fce0000000000 */
[----:B------:R-:W1:Y:S08]  /*0420*/  MUFU.SQRT R28, R12 ;  /* 0x0000000c001c7308 */ /* 0x000e700000002000 */
[----:B------:R-:W3:Y:S01]  /*0430*/  MUFU.SQRT R6, R6 ;  /* 0x0000000600067308 */ /* 0x000ee20000002000 */
[C---:B0-----:R-:W-:Y:S02]  /*0440*/  FSETP.GT.AND P0, PT, R16.reuse, 8.50705917302346158658e+37, PT ;  /* 0x7e8000001000780b */ /* 0x041fe40003f04000 */
[----:B------:R-:W-:-:S02]  /*0450*/  FSETP.GEU.AND P3, PT, R16, 1.175494350822287508e-38, PT ;  /* 0x008000001000780b */ /* 0x000fc40003f6e000 */
[C---:B-1----:R-:W-:Y:S02]  /*0460*/  FSETP.GT.AND P1, PT, R28.reuse, 8.50705917302346158658e+37, PT ;  /* 0x7e8000001c00780b */ /* 0x042fe40003f24000 */
[----:B------:R-:W-:Y:S02]  /*0470*/  FSETP.GEU.AND P4, PT, R28, 1.175494350822287508e-38, PT ;  /* 0x008000001c00780b */ /* 0x000fe40003f8e000 */
[----:B---3--:R-:W-:-:S05]  /*0480*/  FSETP.GT.AND P2, PT, R6, 8.50705917302346158658e+37, PT ;  /* 0x7e8000000600780b */ /* 0x008fca0003f44000 */
[----:B------:R-:W-:Y:S01]  /*0490*/  @P0 FMUL R16, R16, 0.25 ;  /* 0x3e80000010100820 */ /* 0x000fe20000400000 */
[----:B------:R-:W-:-:S03]  /*04a0*/  FSETP.GEU.AND P5, PT, R6, 1.175494350822287508e-38, PT ;  /* 0x008000000600780b */ /* 0x000fc60003fae000 */
[----:B------:R-:W-:Y:S01]  /*04b0*/  @!P3 FMUL R16, R16, 16777216 ;  /* 0x4b8000001010b820 */ /* 0x000fe20000400000 */
[----:B------:R-:W-:Y:S01]  /*04c0*/  @P1 FMUL R28, R28, 0.25 ;  /* 0x3e8000001c1c1820 */ /* 0x000fe20000400000 */
[----:B------:R-:W0:Y:S02]  /*04d0*/  S2UR UR5, SR_CgaCtaId ;  /* 0x00000000000579c3 */ /* 0x000e240000008800 */
[----:B------:R-:W1:Y:S01]  /*04e0*/  MUFU.RCP R7, R16 ;  /* 0x0000001000077308 */ /* 0x000e620000001000 */
[----:B------:R-:W-:Y:S01]  /*04f0*/  @!P4 FMUL R28, R28, 16777216 ;  /* 0x4b8000001c1cc820 */ /* 0x000fe20000400000 */
[----:B------:R-:W-:Y:S01]  /*0500*/  FADD R5, -R18, R10 ;  /* 0x0000000a12057221 */ /* 0x000fe20000000100 */
[----:B------:R-:W-:Y:S01]  /*0510*/  @P2 FMUL R6, R6, 0.25 ;  /* 0x3e80000006062820 */ /* 0x000fe20000400000 */
[----:B------:R-:W-:Y:S01]  /*0520*/  FADD R14, -R18, R14 ;  /* 0x0000000e120e7221 */ /* 0x000fe20000000100 */
[----:B------:R-:W-:-:S03]  /*0530*/  FSEL R18, R4, 1, P0 ;  /* 0x3f80000004127808 */ /* 0x000fc60000000000 */
[----:B------:R-:W3:Y:S01]  /*0540*/  MUFU.RCP R10, R28 ;  /* 0x0000001c000a7308 */ /* 0x000ee20000001000 */
[----:B------:R-:W-:Y:S01]  /*0550*/  @!P5 FMUL R6, R6, 16777216 ;  /* 0x4b8000000606d820 */ /* 0x000fe20000400000 */
[C---:B------:R-:W-:Y:S01]  /*0560*/  FADD R12, -R19.reuse, R11 ;  /* 0x0000000b130c7221 */ /* 0x040fe20000000100 */
[----:B------:R-:W-:Y:S01]  /*0570*/  FADD R15, -R19, R15 ;  /* 0x0000000f130f7221 */ /* 0x000fe20000000100 */
[----:B------:R-:W-:Y:S01]  /*0580*/  FSEL R19, R4, 1, P1 ;  /* 0x3f80000004137808 */ /* 0x000fe20000800000 */
[----:B------:R-:W-:-:S03]  /*0590*/  @!P3 FMUL R18, R18, 16777216 ;  /* 0x4b8000001212b820 */ /* 0x000fc60000400000 */
[----:B------:R-:W4:Y:S01]  /*05a0*/  MUFU.RCP R6, R6 ;  /* 0x0000000600067308 */ /* 0x000f220000001000 */
[----:B-1----:R-:W-:Y:S01]  /*05b0*/  FMUL R18, R7, R18 ;  /* 0x0000001207127220 */ /* 0x002fe20000400000 */
[----:B------:R-:W-:Y:S01]  /*05c0*/  @!P4 FMUL R19, R19, 16777216 ;  /* 0x4b8000001313c820 */ /* 0x000fe20000400000 */
[----:B------:R-:W-:Y:S01]  /*05d0*/  FSEL R7, R4, 1, P2 ;  /* 0x3f80000004077808 */ /* 0x000fe20001000000 */
[----:B------:R-:W-:Y:S01]  /*05e0*/  IMAD.SHL.U32 R4, R2, 0x80, RZ ;  /* 0x0000008002047824 */ /* 0x000fe200078e00ff */
[----:B------:R-:W-:Y:S01]  /*05f0*/  SHF.R.U32.HI R11, RZ, 0x3, R2 ;  /* 0x00000003ff0b7819 */ /* 0x000fe20000011602 */
[----:B------:R-:W-:Y:S01]  /*0600*/  UMOV UR4, 0x400 ;  /* 0x0000040000047882 */ /* 0x000fe20000000000 */
[----:B---3--:R-:W-:Y:S02]  /*0610*/  FMUL R19, R10, R19 ;  /* 0x000000130a137220 */ /* 0x008fe40000400000 */
[----:B------:R-:W-:Y:S01]  /*0620*/  SGXT.U32 R10, R11, 0x4 ;  /* 0x000000040b0a781a */ /* 0x000fe20000000000 */
[----:B------:R-:W-:Y:S01]  /*0630*/  @!P5 FMUL R7, R7, 16777216 ;  /* 0x4b8000000707d820 */ /* 0x000fe20000400000 */
[----:B------:R-:W-:Y:S01]  /*0640*/  LOP3.LUT R11, R4, 0x380, RZ, 0xc0, !PT ;  /* 0x00000380040b7812 */ /* 0x000fe200078ec0ff */
[----:B0-----:R-:W-:-:S03]  /*0650*/  UPRMT UR4, UR5, 0x654, UR4 ;  /* 0x0000065405047896 */ /* 0x001fc60008000004 */
[C---:B------:R-:W-:Y:S01]  /*0660*/  LOP3.LUT R16, R11.reuse, 0x40, RZ, 0xfc, !PT ;  /* 0x000000400b107812 */ /* 0x040fe200078efcff */
[----:B----4-:R-:W-:Y:S01]  /*0670*/  FMUL R4, R6, R7 ;  /* 0x0000000706047220 */ /* 0x010fe20000400000 */
[C---:B------:R-:W-:Y:S02]  /*0680*/  LOP3.LUT R10, R11.reuse, R10, RZ, 0xfc, !PT ;  /* 0x0000000a0b0a7212 */ /* 0x040fe400078efcff */
[----:B------:R-:W-:Y:S02]  /*0690*/  LOP3.LUT R6, R11, 0x20, RZ, 0xfc, !PT ;  /* 0x000000200b067812 */ /* 0x000fe400078efcff */
[----:B------:R-:W-:Y:S02]  /*06a0*/  LEA.HI R16, R16, UR4, RZ, 0x1d ;  /* 0x0000000410107c11 */ /* 0x000fe4000f8fe8ff */
[----:B------:R-:W-:Y:S01]  /*06b0*/  LEA.HI R7, R6, UR4, RZ, 0x1d ;  /* 0x0000000406077c11 */ /* 0x000fe2000f8fe8ff */
[----:B------:R-:W-:-:S04]  /*06c0*/  FMUL R5, R19, R5 ;  /* 0x0000000513057220 */ /* 0x000fc80000400000 */
[----:B------:R-:W-:Y:S02]  /*06d0*/  IMAD R7, R10, 0x4, R7 ;  /* 0x000000040a077824 */ /* 0x000fe400078e0207 */
[C---:B------:R-:W-:Y:S01]  /*06e0*/  FMUL R12, R4.reuse, R12 ;  /* 0x0000000c040c7220 */ /* 0x040fe20000400000 */
[----:B------:R-:W-:Y:S01]  /*06f0*/  FMUL R19, R19, R14 ;  /* 0x0000000e13137220 */ /* 0x000fe20000400000 */
[----:B------:R-:W-:Y:S01]  /*0700*/  FMUL R14, R4, R15 ;  /* 0x0000000f040e7220 */ /* 0x000fe20000400000 */
[----:B------:R-:W-:Y:S01]  /*0710*/  LOP3.LUT R29, R29, 0x1f, R2, 0xf8, !PT ;  /* 0x0000001f1d1d7812 */ /* 0x000fe200078ef802 */
[C-C-:B--2---:R-:W-:Y:S01]  /*0720*/  FFMA R8, R20.reuse, R8, R24.reuse ;  /* 0x0000000814087223 */ /* 0x144fe20000000018 */
[----:B------:R-:W-:Y:S01]  /*0730*/  FFMA R17, R20, R17, R24 ;  /* 0x0000001114117223 */ /* 0x000fe20000000018 */
[C---:B------:R-:W-:Y:S02]  /*0740*/  LOP3.LUT R20, R11.reuse, 0x60, RZ, 0xfc, !PT ;  /* 0x000000600b147812 */ /* 0x040fe400078efcff */
[----:B------:R-:W-:-:S05]  /*0750*/  LEA.HI R11, R11, UR4, RZ, 0x1d ;  /* 0x000000040b0b7c11 */ /* 0x000fca000f8fe8ff */
[C---:B------:R-:W-:Y:S02]  /*0760*/  IMAD R6, R10.reuse, 0x4, R11 ;  /* 0x000000040a067824 */ /* 0x040fe400078e020b */
[----:B------:R-:W-:Y:S01]  /*0770*/  IMAD R11, R10, 0x4, R16 ;  /* 0x000000040a0b7824 */ /* 0x000fe200078e0210 */
[----:B------:R-:W-:Y:S02]  /*0780*/  SHF.R.U32.HI R16, RZ, 0x5, R2 ;  /* 0x00000005ff107819 */ /* 0x000fe40000011602 */
[----:B------:R-:W-:Y:S02]  /*0790*/  LEA.HI R20, R20, UR4, RZ, 0x1d ;  /* 0x0000000414147c11 */ /* 0x000fe4000f8fe8ff */
[----:B------:R-:W-:-:S03]  /*07a0*/  SGXT.U32 R16, R16, 0x2 ;  /* 0x000000021010781a */ /* 0x000fc60000000000 */
[----:B------:R-:W-:Y:S01]  /*07b0*/  IMAD R10, R10, 0x4, R20 ;  /* 0x000000040a0a7824 */ /* 0x000fe200078e0214 */
[----:B------:R-:W-:Y:S01]  /*07c0*/  LOP3.LUT R3, R16, R3, RZ, 0xfc, !PT ;  /* 0x0000000310037212 */ /* 0x000fe200078efcff */
[C---:B------:R-:W-:Y:S01]  /*07d0*/  FMUL R20, R18.reuse, R13 ;  /* 0x0000000d12147220 */ /* 0x040fe20000400000 */
[----:B------:R-:W0:Y:S01]  /*07e0*/  S2R R16, SR_TID.X ;  /* 0x0000000000107919 */ /* 0x000e220000002100 */
[----:B------:R-:W-:Y:S01]  /*07f0*/  FMUL R18, R18, R9 ;  /* 0x0000000912127220 */ /* 0x000fe20000400000 */
[----:B------:R-:W-:-:S03]  /*0800*/  FFMA R9, R22, R5, R26 ;  /* 0x0000000516097223 */ /* 0x000fc6000000001a */
[----:B------:R-:W-:Y:S01]  /*0810*/  FFMA R18, R21, R18, R25 ;  /* 0x0000001215127223 */ /* 0x000fe20000000019 */
[----:B------:R-:W-:Y:S01]  /*0820*/  FSETP.GEU.AND P2, PT, R8, RZ, PT ;  /* 0x000000ff0800720b */ /* 0x000fe20003f4e000 */
[----:B------:R-:W-:Y:S01]  /*0830*/  FFMA R12, R23, R12, R27 ;  /* 0x0000000c170c7223 */ /* 0x000fe2000000001b */
[----:B------:R-:W-:Y:S02]  /*0840*/  FSETP.GEU.AND P0, PT, R9, RZ, PT ;  /* 0x000000ff0900720b */ /* 0x000fe40003f0e000 */
[----:B------:R-:W-:Y:S01]  /*0850*/  FSETP.GEU.AND P1, PT, R18, RZ, PT ;  /* 0x000000ff1200720b */ /* 0x000fe20003f2e000 */
[----:B------:R-:W-:Y:S01]  /*0860*/  FFMA R4, R21, R20, R25 ;  /* 0x0000001415047223 */ /* 0x000fe20000000019 */
[----:B------:R-:W-:Y:S01]  /*0870*/  FSEL R13, R8, RZ, P2 ;  /* 0x000000ff080d7208 */ /* 0x000fe20001000000 */
[----:B------:R-:W-:Y:S01]  /*0880*/  FFMA R26, R22, R19, R26 ;  /* 0x00000013161a7223 */ /* 0x000fe2000000001a */
[----:B------:R-:W-:Y:S01]  /*0890*/  FSEL R18, R18, RZ, P1 ;  /* 0x000000ff12127208 */ /* 0x000fe20000800000 */
[----:B------:R-:W-:Y:S01]  /*08a0*/  FFMA R5, R23, R14, R27 ;  /* 0x0000000e17057223 */ /* 0x000fe2000000001b */
[----:B------:R-:W-:-:S02]  /*08b0*/  FSEL R8, R9, RZ, P0 ;  /* 0x000000ff09087208 */ /* 0x000fc40000000000 */
[C---:B------:R-:W-:Y:S02]  /*08c0*/  FSETP.GEU.AND P1, PT, R12.reuse, RZ, PT ;  /* 0x000000ff0c00720b */ /* 0x040fe40003f2e000 */
[C---:B------:R-:W-:Y:S02]  /*08d0*/  FSETP.GEU.AND P0, PT, R17.reuse, RZ, PT ;  /* 0x000000ff1100720b */ /* 0x040fe40003f0e000 */
[----:B------:R-:W-:Y:S02]  /*08e0*/  FSEL R9, R12, RZ, P1 ;  /* 0x000000ff0c097208 */ /* 0x000fe40000800000 */
[----:B------:R-:W-:Y:S02]  /*08f0*/  FSETP.GEU.AND P2, PT, R4, RZ, PT ;  /* 0x000000ff0400720b */ /* 0x000fe40003f4e000 */
[----:B------:R-:W-:Y:S02]  /*0900*/  FSEL R17, R17, RZ, P0 ;  /* 0x000000ff11117208 */ /* 0x000fe40000000000 */
[----:B------:R-:W-:-:S02]  /*0910*/  FSETP.GEU.AND P1, PT, R26, RZ, PT ;  /* 0x000000ff1a00720b */ /* 0x000fc40003f2e000 */
[C---:B------:R-:W-:Y:S01]  /*0920*/  FSETP.GEU.AND P0, PT, R5.reuse, RZ, PT ;  /* 0x000000ff0500720b */ /* 0x040fe20003f0e000 */
[----:B------:R-:W-:Y:S01]  /*0930*/  STS [R6], R13 ;  /* 0x0000000d06007388 */ /* 0x000fe20000000800 */
[----:B------:R-:W-:Y:S02]  /*0940*/  FSEL R28, R4, RZ, P2 ;  /* 0x000000ff041c7208 */ /* 0x000fe40001000000 */
[----:B------:R-:W-:Y:S01]  /*0950*/  FSEL R26, R26, RZ, P1 ;  /* 0x000000ff1a1a7208 */ /* 0x000fe20000800000 */
[----:B------:R-:W-:Y:S01]  /*0960*/  STS [R7+0x80], R18 ;  /* 0x0000801207007388 */ /* 0x000fe20000000800 */
[----:B------:R-:W-:-:S03]  /*0970*/  FSEL R5, R5, RZ, P0 ;  /* 0x000000ff05057208 */ /* 0x000fc60000000000 */
[----:B------:R1:W-:Y:S01]  /*0980*/  STS [R11+0x100], R8 ;  /* 0x000100080b007388 */ /* 0x0003e20000000800 */
[----:B------:R-:W-:-:S03]  /*0990*/  LOP3.LUT R2, R2, 0x7f, RZ, 0xc0, !PT ;  /* 0x0000007f02027812 */ /* 0x000fc600078ec0ff */
[----:B------:R-:W-:Y:S04]  /*09a0*/  STS [R10+0x180], R9 ;  /* 0x000180090a007388 */ /* 0x000fe80000000800 */
[----:B------:R-:W-:Y:S01]  /*09b0*/  STS [R6+0x40], R17 ;  /* 0x0000401106007388 */ /* 0x000fe20000000800 */
[----:B0-----:R-:W-:-:S03]  /*09c0*/  SHF.R.U32.HI R12, RZ, 0x3, R16 ;  /* 0x00000003ff0c7819 */ /* 0x001fc60000011610 */
[----:B------:R-:W-:Y:S01]  /*09d0*/  STS [R7+0xc0], R28 ;  /* 0x0000c01c07007388 */ /* 0x000fe20000000800 */
[----:B------:R-:W-:-:S03]  /*09e0*/  LOP3.LUT R14, R2, 0x80, RZ, 0xfc, !PT ;  /* 0x00000080020e7812 */ /* 0x000fc600078efcff */
[----:B------:R-:W-:Y:S01]  /*09f0*/  STS [R11+0x140], R26 ;  /* 0x0001401a0b007388 */ /* 0x000fe20000000800 */
[----:B-1----:R-:W-:-:S03]  /*0a00*/  LOP3.LUT R8, R2, 0x180, RZ, 0xfc, !PT ;  /* 0x0000018002087812 */ /* 0x002fc600078efcff */
[----:B------:R0:W-:Y:S01]  /*0a10*/  STS [R10+0x1c0], R5 ;  /* 0x0001c0050a007388 */ /* 0x0001e20000000800 */
[C---:B------:R-:W-:Y:S02]  /*0a20*/  LOP3.LUT R15, R2.reuse, 0x100, RZ, 0xfc, !PT ;  /* 0x00000100020f7812 */ /* 0x040fe400078efcff */
[C---:B------:R-:W-:Y:S02]  /*0a30*/  LOP3.LUT R16, R2.reuse, 0x200, RZ, 0xfc, !PT ;  /* 0x0000020002107812 */ /* 0x040fe400078efcff */
[C---:B------:R-:W-:Y:S02]  /*0a40*/  LOP3.LUT R18, R2.reuse, 0x280, RZ, 0xfc, !PT ;  /* 0x0000028002127812 */ /* 0x040fe400078efcff */
[----:B------:R-:W-:Y:S02]  /*0a50*/  LOP3.LUT R19, R2, 0x300, RZ, 0xfc, !PT ;  /* 0x0000030002137812 */ /* 0x000fe400078efcff */
[----:B------:R-:W-:Y:S01]  /*0a60*/  SHF.R.U32.HI R14, RZ, 0x3, R14 ;  /* 0x00000003ff0e7819 */ /* 0x000fe2000001160e */
[----:B0-----:R-:W0:Y:S01]  /*0a70*/  LDC.64 R4, c[0x0][0x238] ;  /* 0x00008e00ff047b82 */ /* 0x001e220000000a00 */
[----:B------:R-:W-:-:S02]  /*0a80*/  SHF.R.U32.HI R8, RZ, 0x3, R8 ;  /* 0x00000003ff087819 */ /* 0x000fc40000011608 */
[----:B------:R-:W-:Y:S02]  /*0a90*/  LOP3.LUT R20, R2, 0x380, RZ, 0xfc, !PT ;  /* 0x0000038002147812 */ /* 0x000fe400078efcff */
[----:B------:R-:W-:Y:S02]  /*0aa0*/  SHF.R.U32.HI R15, RZ, 0x3, R15 ;  /* 0x00000003ff0f7819 */ /* 0x000fe4000001160f */
[----:B------:R-:W-:Y:S02]  /*0ab0*/  SHF.R.U32.HI R6, RZ, 0x3, R16 ;  /* 0x00000003ff067819 */ /* 0x000fe40000011610 */
[----:B------:R-:W-:Y:S02]  /*0ac0*/  LOP3.LUT R12, R12, 0xc, RZ, 0xc0, !PT ;  /* 0x0000000c0c0c7812 */ /* 0x000fe400078ec0ff */
[----:B------:R-:W-:Y:S02]  /*0ad0*/  SHF.R.U32.HI R18, RZ, 0x3, R18 ;  /* 0x00000003ff127819 */ /* 0x000fe40000011612 */
[----:B------:R-:W-:-:S02]  /*0ae0*/  SHF.R.U32.HI R19, RZ, 0x3, R19 ;  /* 0x00000003ff137819 */ /* 0x000fc40000011613 */
[----:B------:R-:W-:Y:S02]  /*0af0*/  LOP3.LUT R14, R14, 0x1c, RZ, 0xc0, !PT ;  /* 0x0000001c0e0e7812 */ /* 0x000fe400078ec0ff */
[----:B------:R-:W-:Y:S02]  /*0b00*/  LOP3.LUT R8, R8, 0x3c, RZ, 0xc0, !PT ;  /* 0x0000003c08087812 */ /* 0x000fe400078ec0ff */
[----:B------:R-:W-:Y:S02]  /*0b10*/  SHF.R.U32.HI R20, RZ, 0x3, R20 ;  /* 0x00000003ff147819 */ /* 0x000fe40000011614 */
[----:B------:R-:W-:Y:S02]  /*0b20*/  LOP3.LUT R15, R15, 0x2c, RZ, 0xc0, !PT ;  /* 0x0000002c0f0f7812 */ /* 0x000fe400078ec0ff */
[----:B------:R-:W-:Y:S02]  /*0b30*/  LOP3.LUT R23, R6, 0x4c, RZ, 0xc0, !PT ;  /* 0x0000004c06177812 */ /* 0x000fe400078ec0ff */
[----:B------:R-:W-:Y:S01]  /*0b40*/  LEA.HI R6, R0, R3, RZ, 0x8 ;  /* 0x0000000300067211 */ /* 0x000fe200078f40ff */
[----:B------:R-:W-:Y:S01]  /*0b50*/  VIADD R13, R12, UR4 ;  /* 0x000000040c0d7c36 */ /* 0x000fe20008000000 */
[----:B------:R-:W-:Y:S01]  /*0b60*/  LOP3.LUT R18, R18, 0x5c, RZ, 0xc0, !PT ;  /* 0x0000005c12127812 */ /* 0x000fe200078ec0ff */
[----:B------:R-:W-:Y:S01]  /*0b70*/  VIADD R17, R14, UR4 ;  /* 0x000000040e117c36 */ /* 0x000fe20008000000 */
[----:B------:R-:W-:Y:S01]  /*0b80*/  LOP3.LUT R25, R19, 0x6c, RZ, 0xc0, !PT ;  /* 0x0000006c13197812 */ /* 0x000fe200078ec0ff */
[----:B------:R-:W-:Y:S01]  /*0b90*/  VIADD R21, R8, UR4 ;  /* 0x0000000408157c36 */ /* 0x000fe20008000000 */
[----:B------:R-:W-:Y:S01]  /*0ba0*/  LOP3.LUT R12, R20, 0x7c, RZ, 0xc0, !PT ;  /* 0x0000007c140c7812 */ /* 0x000fe200078ec0ff */
[----:B------:R-:W-:Y:S01]  /*0bb0*/  VIADD R19, R15, UR4 ;  /* 0x000000040f137c36 */ /* 0x000fe20008000000 */
[----:B------:R-:W-:-:S02]  /*0bc0*/  LOP3.LUT R27, R3, 0x18, RZ, 0xfc, !PT ;  /* 0x00000018031b7812 */ /* 0x000fc400078efcff */
[----:B------:R-:W-:Y:S01]  /*0bd0*/  LOP3.LUT R8, R6, 0xffffff00, RZ, 0xc0, !PT ;  /* 0xffffff0006087812 */ /* 0x000fe200078ec0ff */
[----:B------:R-:W-:Y:S01]  /*0be0*/  IMAD R16, R2, 0x4, R13 ;  /* 0x0000000402107824 */ /* 0x000fe200078e020d */
[----:B------:R-:W-:Y:S01]  /*0bf0*/  BAR.SYNC.DEFER_BLOCKING 0x0 ;  /* 0x0000000000007b1d */ /* 0x000fe20000010000 */
[----:B------:R-:W-:Y:S01]  /*0c00*/  VIADD R23, R23, UR4 ;  /* 0x0000000417177c36 */ /* 0x000fe20008000000 */
[----:B------:R-:W-:Y:S01]  /*0c10*/  LEA.HI R13, R0, R27, RZ, 0x8 ;  /* 0x0000001b000d7211 */ /* 0x000fe200078f40ff */
[----:B------:R-:W-:Y:S01]  /*0c20*/  VIADD R14, R18, UR4 ;  /* 0x00000004120e7c36 */ /* 0x000fe20008000000 */
[----:B------:R-:W-:Y:S01]  /*0c30*/  LOP3.LUT R9, R3, 0x14, RZ, 0xfc, !PT ;  /* 0x0000001403097812 */ /* 0x000fe200078efcff */
[----:B------:R-:W-:Y:S02]  /*0c40*/  VIADD R25, R25, UR4 ;  /* 0x0000000419197c36 */ /* 0x000fe40008000000 */
[----:B------:R-:W-:Y:S02]  /*0c50*/  IMAD R18, R2, 0x4, R17 ;  /* 0x0000000402127824 */ /* 0x000fe400078e0211 */
[----:B------:R-:W-:-:S02]  /*0c60*/  VIADD R12, R12, UR4 ;  /* 0x000000040c0c7c36 */ /* 0x000fc40008000000 */
[C---:B------:R-:W-:Y:S02]  /*0c70*/  IMAD R17, R2.reuse, 0x4, R19 ;  /* 0x0000000402117824 */ /* 0x040fe400078e0213 */
[----:B------:R-:W-:Y:S02]  /*0c80*/  IMAD.IADD R8, R3, 0x1, -R8 ;  /* 0x0000000103087824 */ /* 0x000fe400078e0a08 */
[C---:B------:R-:W-:Y:S01]  /*0c90*/  IMAD R19, R2.reuse, 0x4, R21 ;  /* 0x0000000402137824 */ /* 0x040fe200078e0215 */
[----:B------:R-:W-:Y:S01]  /*0ca0*/  LOP3.LUT R20, R13, 0xffffff00, RZ, 0xc0, !PT ;  /* 0xffffff000d147812 */ /* 0x000fe200078ec0ff */
[----:B------:R-:W-:Y:S01]  /*0cb0*/  IMAD R21, R2, 0x4, R23 ;  /* 0x0000000402157824 */ /* 0x000fe200078e0217 */
[----:B------:R-:W-:Y:S01]  /*0cc0*/  LEA.HI R15, R0, R9, RZ, 0x8 ;  /* 0x00000009000f7211 */ /* 0x000fe200078f40ff */
[C---:B------:R-:W-:Y:S01]  /*0cd0*/  IMAD R23, R2.reuse, 0x4, R14 ;  /* 0x0000000402177824 */ /* 0x040fe200078e020e */
[----:B------:R-:W-:Y:S01]  /*0ce0*/  SHF.R.S32.HI R6, RZ, 0x8, R6 ;  /* 0x00000008ff067819 */ /* 0x000fe20000011406 */
[----:B------:R-:W-:-:S02]  /*0cf0*/  IMAD R25, R2, 0x4, R25 ;  /* 0x0000000402197824 */ /* 0x000fc400078e0219 */
[----:B------:R-:W-:Y:S01]  /*0d00*/  IMAD R2, R2, 0x4, R12 ;  /* 0x0000000402027824 */ /* 0x000fe200078e020c */
[----:B------:R-:W1:Y:S01]  /*0d10*/  LDS R16, [R16] ;  /* 0x0000000010107984 */ /* 0x000e620000000800 */
[----:B------:R-:W-:Y:S01]  /*0d20*/  IMAD R12, R8, 0x3c1, R29 ;  /* 0x000003c1080c7824 */ /* 0x000fe200078e021d */
[----:B------:R-:W-:Y:S01]  /*0d30*/  LOP3.LUT R8, R3, 0x10, RZ, 0xfc, !PT ;  /* 0x0000001003087812 */ /* 0x000fe200078efcff */
[----:B------:R-:W-:Y:S01]  /*0d40*/  IMAD.IADD R20, R27, 0x1, -R20 ;  /* 0x000000011b147824 */ /* 0x000fe200078e0a14 */
[----:B------:R-:W2:Y:S01]  /*0d50*/  LDS R18, [R18+0x200] ;  /* 0x0002000012127984 */ /* 0x000ea20000000800 */
[----:B------:R-:W-:Y:S01]  /*0d60*/  LOP3.LUT R22, R15, 0xffffff00, RZ, 0xc0, !PT ;  /* 0xffffff000f167812 */ /* 0x000fe200078ec0ff */
[----:B------:R-:W-:Y:S01]  /*0d70*/  IMAD R27, R6, 0xf0400, R12 ;  /* 0x000f0400061b7824 */ /* 0x000fe200078e020c */
[----:B------:R-:W-:Y:S01]  /*0d80*/  LEA.HI R6, R0, R8, RZ, 0x8 ;  /* 0x0000000800067211 */ /* 0x000fe200078f40ff */
[----:B------:R-:W3:Y:S02]  /*0d90*/  LDS R17, [R17+0x400] ;  /* 0x0004000011117984 */ /* 0x000ee40000000800 */
[----:B------:R-:W-:Y:S01]  /*0da0*/  IMAD.IADD R22, R9, 0x1, -R22 ;  /* 0x0000000109167824 */ /* 0x000fe200078e0a16 */
[----:B------:R-:W-:Y:S01]  /*0db0*/  LOP3.LUT R9, R6, 0xffffff00, RZ, 0xc0, !PT ;  /* 0xffffff0006097812 */ /* 0x000fe200078ec0ff */
[----:B------:R-:W4:Y:S01]  /*0dc0*/  LDS R19, [R19+0x600] ;  /* 0x0006000013137984 */ /* 0x000f220000000800 */
[----:B------:R-:W-:-:S03]  /*0dd0*/  LOP3.LUT R12, R3, 0x4, RZ, 0xfc, !PT ;  /* 0x00000004030c7812 */ /* 0x000fc600078efcff */
[----:B------:R-:W5:Y:S01]  /*0de0*/  LDS R21, [R21+0x800] ;  /* 0x0008000015157984 */ /* 0x000f620000000800 */
[----:B------:R-:W-:-:S03]  /*0df0*/  SHF.R.S32.HI R24, RZ, 0x8, R13 ;  /* 0x00000008ff187819 */ /* 0x000fc6000001140d */
[----:B------:R-:W1:Y:S01]  /*0e00*/  LDS R23, [R23+0xa00] ;  /* 0x000a000017177984 */ /* 0x000e620000000800 */
[----:B------:R-:W-:Y:S01]  /*0e10*/  IMAD.IADD R8, R8, 0x1, -R9 ;  /* 0x0000000108087824 */ /* 0x000fe200078e0a09 */
[----:B------:R-:W-:Y:S02]  /*0e20*/  SHF.R.S32.HI R13, RZ, 0x8, R15 ;  /* 0x00000008ff0d7819 */ /* 0x000fe4000001140f */
[----:B------:R-:W2:Y:S01]  /*0e30*/  LDS R25, [R25+0xc00] ;  /* 0x000c000019197984 */ /* 0x000ea20000000800 */
[C---:B------:R-:W-:Y:S01]  /*0e40*/  LOP3.LUT R9, R3.reuse, 0xc, RZ, 0xfc, !PT ;  /* 0x0000000c03097812 */ /* 0x040fe200078efcff */
[--C-:B------:R-:W-:Y:S01]  /*0e50*/  IMAD R15, R20, 0x3c1, R29.reuse ;  /* 0x000003c1140f7824 */ /* 0x100fe200078e021d */
[----:B------:R-:W-:Y:S01]  /*0e60*/  LEA.HI R20, R0, R12, RZ, 0x8 ;  /* 0x0000000c00147211 */ /* 0x000fe200078f40ff */
[----:B------:R-:W-:Y:S01]  /*0e70*/  IMAD R22, R22, 0x3c1, R29 ;  /* 0x000003c116167824 */ /* 0x000fe200078e021d */
[----:B------:R-:W-:Y:S02]  /*0e80*/  LOP3.LUT R11, R3, 0x8, RZ, 0xfc, !PT ;  /* 0x00000008030b7812 */ /* 0x000fe400078efcff */
[----:B------:R-:W-:Y:S01]  /*0e90*/  LEA.HI R14, R0, R9, RZ, 0x8 ;  /* 0x00000009000e7211 */ /* 0x000fe200078f40ff */
[----:B------:R-:W-:Y:S01]  /*0ea0*/  IMAD R13, R13, 0xf0400, R22 ;  /* 0x000f04000d0d7824 */ /* 0x000fe200078e0216 */
[----:B------:R-:W-:-:S02]  /*0eb0*/  LOP3.LUT R22, R20, 0xffffff00, RZ, 0xc0, !PT ;  /* 0xffffff0014167812 */ /* 0x000fc400078ec0ff */
[----:B------:R-:W-:Y:S02]  /*0ec0*/  LEA.HI R7, R0, R11, RZ, 0x8 ;  /* 0x0000000b00077211 */ /* 0x000fe400078f40ff */
[----:B------:R-:W-:Y:S01]  /*0ed0*/  LOP3.LUT R10, R14, 0xffffff00, RZ, 0xc0, !PT ;  /* 0xffffff000e0a7812 */ /* 0x000fe200078ec0ff */
[----:B------:R-:W-:Y:S01]  /*0ee0*/  IMAD.IADD R22, R12, 0x1, -R22 ;  /* 0x000000010c167824 */ /* 0x000fe200078e0a16 */
[----:B------:R-:W-:Y:S01]  /*0ef0*/  LOP3.LUT R12, R7, 0xffffff00, RZ, 0xc0, !PT ;  /* 0xffffff00070c7812 */ /* 0x000fe200078ec0ff */
[--C-:B------:R-:W-:Y:S01]  /*0f00*/  IMAD R8, R8, 0x3c1, R29.reuse ;  /* 0x000003c108087824 */ /* 0x100fe200078e021d */
[----:B------:R-:W-:Y:S01]  /*0f10*/  SHF.R.S32.HI R6, RZ, 0x8, R6 ;  /* 0x00000008ff067819 */ /* 0x000fe20000011406 */
[----:B------:R-:W-:Y:S01]  /*0f20*/  IMAD.IADD R10, R9, 0x1, -R10 ;  /* 0x00000001090a7824 */ /* 0x000fe200078e0a0a */
[----:B------:R-:W-:Y:S01]  /*0f30*/  SHF.R.S32.HI R20, RZ, 0x8, R20 ;  /* 0x00000008ff147819 */ /* 0x000fe20000011414 */
[----:B------:R-:W-:Y:S01]  /*0f40*/  IMAD R9, R22, 0x3c1, R29 ;  /* 0x000003c116097824 */ /* 0x000fe200078e021d */
[----:B------:R-:W-:Y:S01]  /*0f50*/  ISETP.GE.AND P0, PT, R29, 0x3c1, PT ;  /* 0x000003c11d00780c */ /* 0x000fe20003f06270 */
[----:B------:R-:W-:-:S02]  /*0f60*/  IMAD.IADD R12, R11, 0x1, -R12 ;  /* 0x000000010b0c7824 */ /* 0x000fc400078e0a0c */
[----:B------:R-:W-:Y:S01]  /*0f70*/  IMAD R11, R6, 0xf0400, R8 ;  /* 0x000f0400060b7824 */ /* 0x000fe200078e0208 */
[----:B------:R-:W-:Y:S01]  /*0f80*/  SHF.R.S32.HI R8, RZ, 0x8, R7 ;  /* 0x00000008ff087819 */ /* 0x000fe20000011407 */
[----:B------:R-:W-:Y:S01]  /*0f90*/  IMAD R6, R20, 0xf0400, R9 ;  /* 0x000f040014067824 */ /* 0x000fe200078e0209 */
[----:B------:R-:W-:Y:S01]  /*0fa0*/  SHF.R.S32.HI R14, RZ, 0x8, R14 ;  /* 0x00000008ff0e7819 */ /* 0x000fe2000001140e */
[--C-:B------:R-:W-:Y:S02]  /*0fb0*/  IMAD R9, R12, 0x3c1, R29.reuse ;  /* 0x000003c10c097824 */ /* 0x100fe400078e021d */
[----:B------:R-:W-:Y:S02]  /*0fc0*/  IMAD R10, R10, 0x3c1, R29 ;  /* 0x000003c10a0a7824 */ /* 0x000fe400078e021d */
[----:B0-----:R-:W-:-:S04]  /*0fd0*/  IMAD.WIDE R26, R27, 0x4, R4 ;  /* 0x000000041b1a7825 */ /* 0x001fc800078e0204 */
[----:B------:R-:W-:Y:S01]  /*0fe0*/  IMAD.WIDE R6, R6, 0x4, R4 ;  /* 0x0000000406067825 */ /* 0x000fe200078e0204 */
[----:B-1----:R-:W-:Y:S03]  /*0ff0*/  @!P0 STG.E desc[UR6][R26.64], R16 ;  /* 0x000000101a008986 */ /* 0x002fe6000c101906 */
[----:B------:R-:W-:Y:S02]  /*1000*/  IMAD R9, R8, 0xf0400, R9 ;  /* 0x000f040008097824 */ /* 0x000fe400078e0209 */
[----:B------:R-:W-:Y:S01]  /*1010*/  IMAD R8, R14, 0xf0400, R10 ;  /* 0x000f04000e087824 */ /* 0x000fe200078e020a */
[----:B--2---:R0:W-:Y:S01]  /*1020*/  @!P0 STG.E desc[UR6][R6.64], R18 ;  /* 0x0000001206008986 */ /* 0x0041e2000c101906 */
[----:B------:R-:W-:Y:S02]  /*1030*/  IMAD R15, R24, 0xf0400, R15 ;  /* 0x000f0400180f7824 */ /* 0x000fe400078e020f */
[----:B------:R-:W-:-:S04]  /*1040*/  IMAD.WIDE R10, R11, 0x4, R4 ;  /* 0x000000040b0a7825 */ /* 0x000fc800078e0204 */
[----:B------:R-:W-:-:S04]  /*1050*/  IMAD.WIDE R12, R13, 0x4, R4 ;  /* 0x000000040d0c7825 */ /* 0x000fc800078e0204 */
[----:B0-----:R-:W-:-:S04]  /*1060*/  IMAD.WIDE R6, R9, 0x4, R4 ;  /* 0x0000000409067825 */ /* 0x001fc800078e0204 */
[--C-:B------:R-:W-:Y:S01]  /*1070*/  IMAD.WIDE R8, R8, 0x4, R4.reuse ;  /* 0x0000000408087825 */ /* 0x100fe200078e0204 */
[----:B---3--:R0:W-:Y:S03]  /*1080*/  @!P0 STG.E desc[UR6][R6.64], R17 ;  /* 0x0000001106008986 */ /* 0x0081e6000c101906 */
[----:B------:R-:W-:Y:S01]  /*1090*/  IMAD.WIDE R14, R15, 0x4, R4 ;  /* 0x000000040f0e7825 */ /* 0x000fe200078e0204 */
[----:B----4-:R0:W-:Y:S04]  /*10a0*/  @!P0 STG.E desc[UR6][R8.64], R19 ;  /* 0x0000001308008986 */ /* 0x0101e8000c101906 */
[----:B-----5:R0:W-:Y:S04]  /*10b0*/  @!P0 STG.E desc[UR6][R10.64], R21 ;  /* 0x000000150a008986 */ /* 0x0201e8000c101906 */
[----:B------:R0:W-:Y:S04]  /*10c0*/  @!P0 STG.E desc[UR6][R12.64], R23 ;  /* 0x000000170c008986 */ /* 0x0001e8000c101906 */
[----:B------:R0:W-:Y:S02]  /*10d0*/  @!P0 STG.E desc[UR6][R14.64], R25 ;  /* 0x000000190e008986 */ /* 0x0001e4000c101906 */
[----:B0-----:R-:W-:Y:S05]  /*10e0*/  @P0 EXIT ;  /* 0x000000000000094d */ /* 0x001fea0003800000 */
[----:B0-----:R-:W0:Y:S01]  /*10f0*/  LDS R7, [R2+0xe00] ;  /* 0x000e000002077984 */ /* 0x001e220000000800 */
[----:B------:R-:W-:-:S04]  /*1100*/  LOP3.LUT R3, R3, 0x1c, RZ, 0xfc, !PT ;  /* 0x0000001c03037812 */ /* 0x000fc800078efcff */
[----:B------:R-:W-:-:S04]  /*1110*/  LEA.HI R0, R0, R3, RZ, 0x8 ;  /* 0x0000000300007211 */ /* 0x000fc800078f40ff */
[----:B------:R-:W-:Y:S02]  /*1120*/  LOP3.LUT R6, R0, 0xffffff00, RZ, 0xc0, !PT ;  /* 0xffffff0000067812 */ /* 0x000fe400078ec0ff */
[----:B------:R-:W-:-:S03]  /*1130*/  SHF.R.S32.HI R0, RZ, 0x8, R0 ;  /* 0x00000008ff007819 */ /* 0x000fc60000011400 */
[----:B------:R-:W-:-:S04]  /*1140*/  IMAD.IADD R6, R3, 0x1, -R6 ;  /* 0x0000000103067824 */ /* 0x000fc800078e0a06 */
[----:B------:R-:W-:-:S04]  /*1150*/  IMAD R29, R6, 0x3c1, R29 ;  /* 0x000003c1061d7824 */ /* 0x000fc800078e021d */
[----:B------:R-:W-:-:S04]  /*1160*/  IMAD R29, R0, 0xf0400, R29 ;  /* 0x000f0400001d7824 */ /* 0x000fc800078e021d */
[----:B------:R-:W-:-:S05]  /*1170*/  IMAD.WIDE R4, R29, 0x4, R4 ;  /* 0x000000041d047825 */ /* 0x000fca00078e0204 */
[----:B0-----:R-:W-:Y:S01]  /*1180*/  STG.E desc[UR6][R4.64], R7 ;  /* 0x0000000704007986 */ /* 0x001fe2000c101906 */
[----:B------:R-:W-:Y:S05]  /*1190*/  EXIT ;  /* 0x000000000000794d */ /* 0x000fea0003800000 */
.L_x_0:
[----:B------:R-:W-:-:S00]  /*11a0*/  BRA `(.L_x_0) ;  /* 0xfffffffc00fc7947 */ /* 0x000fc0000383ffff */
[----:B------:R-:W-:-:S00]  /*11b0*/  NOP ;  /* 0x0000000000007918 */ /* 0x000fc00000000000 */
        /* <DEDUP_REMOVED lines=12> */
.L_x_1:


//--------------------- .nv.global.init           --------------------------
	.section	.nv.global.init,"aw",@progbits
.nv.global.init:
	.type		_$_str,@object
	.size		_$_str,(_$_str_$_2 - _$_str)
_$_str:
        /*0000*/ 	.byte	0x5f, 0x5f, 0x43, 0x55, 0x44, 0x41, 0x5f, 0x46, 0x54, 0x5a, 0x00
	.type		_$_str_$_2,@object
	.size		_$_str_$_2,(.L_1 - _$_str_$_2)
_$_str_$_2:
        /*000b*/ 	.byte	0x5f, 0x5f, 0x43, 0x55, 0x44, 0x41, 0x5f, 0x50, 0x52, 0x45, 0x43, 0x5f, 0x53, 0x51, 0x52, 0x54
        /*001b*/ 	.byte	0x00
.L_1:


//--------------------- .nv.shared.triton_poi_fused__native_batch_norm_legit_no_training_relu_8 --------------------------
	.section	.nv.shared.triton_poi_fused__native_batch_norm_legit_no_training_relu_8,"aw",@nobits
	.sectionflags	@""
	.align	16
	.zero		1024


//--------------------- .nv.constant0.triton_poi_fused__native_batch_norm_legit_no_training_relu_8 --------------------------
	.section	.nv.constant0.triton_poi_fused__native_batch_norm_legit_no_training_relu_8,"a",@progbits
	.sectionflags	@""
	.align	4
.nv.constant0.triton_poi_fused__native_batch_norm_legit_no_training_relu_8:
	.zero		584
